	.headerflags	@"EF_CUDA_TEXMODE_UNIFIED EF_CUDA_64BIT_ADDRESS EF_CUDA_ACCELERATORS EF_CUDA_SM90 EF_CUDA_VIRTUAL_SM(EF_CUDA_SM90)"
	.elftype	@"ET_EXEC"


//--------------------- .nv.info                  --------------------------
	.section	.nv.info,"",@"SHT_CUDA_INFO"
	.align	4


	//----- nvinfo : EIATTR_REGCOUNT
	.align		4
        /*0000*/ 	.byte	0x04, 0x2f
        /*0002*/ 	.short	(.L_1 - .L_0)
	.align		4
.L_0:
        /*0004*/ 	.word	index@(triton_poi_fused__adaptive_avg_pool2d_10)
        /*0008*/ 	.word	0x0000001f


	//----- nvinfo : EIATTR_MIN_STACK_SIZE
	.align		4
.L_1:
        /*000c*/ 	.byte	0x04, 0x12
        /*000e*/ 	.short	(.L_3 - .L_2)
	.align		4
.L_2:
        /*0010*/ 	.word	index@(triton_poi_fused__adaptive_avg_pool2d_10)
        /*0014*/ 	.word	0x00000000


	//----- nvinfo : EIATTR_FRAME_SIZE
	.align		4
.L_3:
        /*0018*/ 	.byte	0x04, 0x11
        /*001a*/ 	.short	(.L_5 - .L_4)
	.align		4
.L_4:
        /*001c*/ 	.word	index@(triton_poi_fused__adaptive_avg_pool2d_10)
        /*0020*/ 	.word	0x00000000


	//----- nvinfo : EIATTR_MIN_STACK_SIZE
	.align		4
.L_5:
        /*0024*/ 	.byte	0x04, 0x12
        /*0026*/ 	.short	(.L_7 - .L_6)
	.align		4
.L_6:
        /*0028*/ 	.word	index@(triton_poi_fused__adaptive_avg_pool2d_10)
        /*002c*/ 	.word	0x00000000
.L_7:


//--------------------- .nv.info.triton_poi_fused__adaptive_avg_pool2d_10 --------------------------
	.section	.nv.info.triton_poi_fused__adaptive_avg_pool2d_10,"",@"SHT_CUDA_INFO"
	.sectionflags	@""
	.align	4


	//----- nvinfo : EIATTR_CUDA_API_VERSION
	.align		4
        /*0000*/ 	.byte	0x04, 0x37
        /*0002*/ 	.short	(.L_9 - .L_8)
.L_8:
        /*0004*/ 	.word	0x0000007c


	//----- nvinfo : EIATTR_KPARAM_INFO
	.align		4
.L_9:
        /*0008*/ 	.byte	0x04, 0x17
        /*000a*/ 	.short	(.L_11 - .L_10)
.L_10:
        /*000c*/ 	.word	0x00000000
        /*0010*/ 	.short	0x0003
        /*0012*/ 	.short	0x0014
        /*0014*/ 	.byte	0x00, 0xf0, 0x11, 0x00


	//----- nvinfo : EIATTR_KPARAM_INFO
	.align		4
.L_11:
        /*0018*/ 	.byte	0x04, 0x17
        /*001a*/ 	.short	(.L_13 - .L_12)
.L_12:
        /*001c*/ 	.word	0x00000000
        /*0020*/ 	.short	0x0002
        /*0022*/ 	.short	0x0010
        /*0024*/ 	.byte	0x00, 0xf0, 0x11, 0x00


	//----- nvinfo : EIATTR_KPARAM_INFO
	.align		4
.L_13:
        /*0028*/ 	.byte	0x04, 0x17
        /*002a*/ 	.short	(.L_15 - .L_14)
.L_14:
        /*002c*/ 	.word	0x00000000
        /*0030*/ 	.short	0x0001
        /*0032*/ 	.short	0x0008
        /*0034*/ 	.byte	0x00, 0xf4, 0x21, 0x00


	//----- nvinfo : EIATTR_KPARAM_INFO
	.align		4
.L_15:
        /*0038*/ 	.byte	0x04, 0x17
        /*003a*/ 	.short	(.L_17 - .L_16)
.L_16:
        /*003c*/ 	.word	0x00000000
        /*0040*/ 	.short	0x0000
        /*0042*/ 	.short	0x0000
        /*0044*/ 	.byte	0x00, 0xf4, 0x21, 0x00


	//----- nvinfo : EIATTR_SPARSE_MMA_MASK
	.align		4
.L_17:
        /*0048*/ 	.byte	0x03, 0x50
        /*004a*/ 	.short	0x0000


	//----- nvinfo : EIATTR_MAXREG_COUNT
	.align		4
        /*004c*/ 	.byte	0x03, 0x1b
        /*004e*/ 	.short	0x00ff


	//----- nvinfo : EIATTR_EXIT_INSTR_OFFSETS
	.align		4
        /*0050*/ 	.byte	0x04, 0x1c
        /*0052*/ 	.short	(.L_19 - .L_18)


	//   ....[0]....
.L_18:
        /*0054*/ 	.word	0x00000670


	//   ....[1]....
        /*0058*/ 	.word	0x00000730


	//----- nvinfo : EIATTR_REQNTID
	.align		4
.L_19:
        /*005c*/ 	.byte	0x04, 0x10
        /*005e*/ 	.short	(.L_21 - .L_20)
.L_20:
        /*0060*/ 	.word	0x00000080
        /*0064*/ 	.word	0x00000001
        /*0068*/ 	.word	0x00000001


	//----- nvinfo : EIATTR_CBANK_PARAM_SIZE
	.align		4
.L_21:
        /*006c*/ 	.byte	0x03, 0x19
        /*006e*/ 	.short	0x0018


	//----- nvinfo : EIATTR_PARAM_CBANK
	.align		4
        /*0070*/ 	.byte	0x04, 0x0a
        /*0072*/ 	.short	(.L_23 - .L_22)
	.align		4
.L_22:
        /*0074*/ 	.word	index@(.nv.constant0.triton_poi_fused__adaptive_avg_pool2d_10)
        /*0078*/ 	.short	0x0210
        /*007a*/ 	.short	0x0018


	//----- nvinfo : EIATTR_SW_WAR
	.align		4
.L_23:
        /*007c*/ 	.byte	0x04, 0x36
        /*007e*/ 	.short	(.L_25 - .L_24)
.L_24:
        /*0080*/ 	.word	0x00000008
.L_25:


//--------------------- .nv.callgraph             --------------------------
	.section	.nv.callgraph,"",@"SHT_CUDA_CALLGRAPH"
	.align	4
	.sectionentsize	8
	.align		4
        /*0000*/ 	.word	0x00000000
	.align		4
        /*0004*/ 	.word	0xffffffff
	.align		4
        /*0008*/ 	.word	0x00000000
	.align		4
        /*000c*/ 	.word	0xfffffffe
	.align		4
        /*0010*/ 	.word	0x00000000
	.align		4
        /*0014*/ 	.word	0xfffffffd
	.align		4
        /*0018*/ 	.word	0x00000000
	.align		4
        /*001c*/ 	.word	0xfffffffc


//--------------------- .text.triton_poi_fused__adaptive_avg_pool2d_10 --------------------------
	.section	.text.triton_poi_fused__adaptive_avg_pool2d_10,"ax",@progbits
	.sectionflags	@"SHF_BARRIERS=1"
	.align	128
        .global         triton_poi_fused__adaptive_avg_pool2d_10
        .type           triton_poi_fused__adaptive_avg_pool2d_10,@function
        .size           triton_poi_fused__adaptive_avg_pool2d_10,(.L_x_1 - triton_poi_fused__adaptive_avg_pool2d_10)
        .other          triton_poi_fused__adaptive_avg_pool2d_10,@"STO_CUDA_ENTRY STV_DEFAULT"
triton_poi_fused__adaptive_avg_pool2d_10:
.text.triton_poi_fused__adaptive_avg_pool2d_10:
[----:B------:R-:W0:Y:S01]  /*0000*/  LDC R1, c[0x0][0x28] ;  /* 0x00000a00ff017b82 */ /* 0x000e220000000800 */
[----:B------:R-:W1:Y:S01]  /*0010*/  S2R R21, SR_CTAID.X ;  /* 0x0000000000157919 */ /* 0x000e620000002500 */
[----:B------:R-:W-:Y:S01]  /*0020*/  IMAD.MOV.U32 R20, RZ, RZ, RZ ;  /* 0x000000ffff147224 */ /* 0x000fe200078e00ff */
[----:B------:R-:W-:Y:S01]  /*0030*/  CS2R R18, SRZ ;  /* 0x0000000000127805 */ /* 0x000fe2000001ff00 */
[----:B------:R-:W-:Y:S01]  /*0040*/  ULDC.64 UR6, c[0x0][0x208] ;  /* 0x0000820000067ab9 */ /* 0x000fe20000000a00 */
[----:B------:R-:W2:Y:S01]  /*0050*/  S2R R24, SR_TID.X ;  /* 0x0000000000187919 */ /* 0x000ea20000002100 */
[----:B------:R-:W3:Y:S01]  /*0060*/  S2R R22, SR_CTAID.Y ;  /* 0x0000000000167919 */ /* 0x000ee20000002600 */
[----:B-1----:R-:W-:Y:S01]  /*0070*/  IMAD.SHL.U32 R21, R21, 0x10, RZ ;  /* 0x0000001015157824 */ /* 0x002fe200078e00ff */
[----:B--2---:R-:W-:-:S04]  /*0080*/  SHF.R.U32.HI R23, RZ, 0x4, R24 ;  /* 0x00000004ff177819 */ /* 0x004fc80000011618 */
[----:B------:R-:W-:Y:S01]  /*0090*/  LOP3.LUT R0, R21, 0xf, R24, 0xf8, !PT ;  /* 0x0000000f15007812 */ /* 0x000fe200078ef818 */
[----:B---3--:R-:W-:Y:S01]  /*00a0*/  IMAD.SHL.U32 R22, R22, 0x10, RZ ;  /* 0x0000001016167824 */ /* 0x008fe200078e00ff */
[----:B------:R-:W-:-:S03]  /*00b0*/  SGXT.U32 R23, R23, 0x3 ;  /* 0x000000031717781a */ /* 0x000fc60000000000 */
[C---:B------:R-:W-:Y:S01]  /*00c0*/  IMAD.HI R2, R0.reuse, 0x55555556, RZ ;  /* 0x5555555600027827 */ /* 0x040fe200078e02ff */
[----:B------:R-:W-:Y:S02]  /*00d0*/  ISETP.GE.AND P0, PT, R0, 0x9, PT ;  /* 0x000000090000780c */ /* 0x000fe40003f06270 */
[----:B------:R-:W-:Y:S02]  /*00e0*/  LOP3.LUT R25, R22, 0x8, R23, 0xfe, !PT ;  /* 0x0000000816197812 */ /* 0x000fe400078efe17 */
[----:B------:R-:W-:-:S05]  /*00f0*/  LEA.HI R3, R2, R2, RZ, 0x1 ;  /* 0x0000000202037211 */ /* 0x000fca00078f08ff */
[C---:B------:R-:W-:Y:S01]  /*0100*/  IMAD R2, R3.reuse, -0x3, R0 ;  /* 0xfffffffd03027824 */ /* 0x040fe200078e0200 */
[----:B------:R-:W-:Y:S01]  /*0110*/  LOP3.LUT R0, R22, R23, RZ, 0xfc, !PT ;  /* 0x0000001716007212 */ /* 0x000fe200078efcff */
[----:B------:R-:W-:Y:S02]  /*0120*/  IMAD.SHL.U32 R4, R3, 0x4, RZ ;  /* 0x0000000403047824 */ /* 0x000fe400078e00ff */
[----:B------:R-:W-:Y:S01]  /*0130*/  IMAD.SHL.U32 R2, R2, 0x4, RZ ;  /* 0x0000000402027824 */ /* 0x000fe200078e00ff */
[----:B------:R-:W-:Y:S01]  /*0140*/  ISETP.LT.AND P1, PT, R0, 0x10, !P0 ;  /* 0x000000100000780c */ /* 0x000fe20004721270 */
[----:B------:R-:W-:Y:S01]  /*0150*/  IMAD.HI R4, R4, 0x55555556, RZ ;  /* 0x5555555604047827 */ /* 0x000fe200078e02ff */
[----:B------:R-:W-:Y:S02]  /*0160*/  ISETP.LT.AND P0, PT, R25, 0x10, !P0 ;  /* 0x000000101900780c */ /* 0x000fe40004701270 */
[----:B------:R-:W-:Y:S02]  /*0170*/  PRMT R2, R2, 0x8880, RZ ;  /* 0x0000888002027816 */ /* 0x000fe400000000ff */
[----:B------:R-:W-:-:S03]  /*0180*/  LEA.HI R4, R4, R4, RZ, 0x1 ;  /* 0x0000000404047211 */ /* 0x000fc600078f08ff */
[----:B------:R-:W-:Y:S01]  /*0190*/  IMAD R2, R2, 0x56, RZ ;  /* 0x0000005602027824 */ /* 0x000fe200078e02ff */
[C---:B------:R-:W-:Y:S02]  /*01a0*/  LEA R6, R4.reuse, 0x1, 0x2 ;  /* 0x0000000104067811 */ /* 0x040fe400078e10ff */
[----:B------:R-:W-:Y:S02]  /*01b0*/  LEA R8, R4, 0x4, 0x2 ;  /* 0x0000000404087811 */ /* 0x000fe400078e10ff */
[----:B------:R-:W-:Y:S02]  /*01c0*/  LOP3.LUT R5, R2, 0xffff, RZ, 0xc0, !PT ;  /* 0x0000ffff02057812 */ /* 0x000fe400078ec0ff */
[----:B------:R-:W-:Y:S02]  /*01d0*/  LEA R12, R4, 0x5, 0x2 ;  /* 0x00000005040c7811 */ /* 0x000fe400078e10ff */
[----:B------:R-:W-:-:S04]  /*01e0*/  SHF.R.U32.HI R2, RZ, 0xf, R5 ;  /* 0x0000000fff027819 */ /* 0x000fc80000011605 */
[----:B------:R-:W-:-:S04]  /*01f0*/  LEA.HI R2, R5, R2, RZ, 0x18 ;  /* 0x0000000205027211 */ /* 0x000fc800078fc0ff */
[----:B------:R-:W-:-:S04]  /*0200*/  LOP3.LUT R2, R2, 0xffff, RZ, 0xc0, !PT ;  /* 0x0000ffff02027812 */ /* 0x000fc800078ec0ff */
[----:B------:R-:W-:Y:S02]  /*0210*/  PRMT R5, R2, 0x8880, RZ ;  /* 0x0000888002057816 */ /* 0x000fe400000000ff */
[----:B------:R-:W1:Y:S03]  /*0220*/  LDC.64 R2, c[0x0][0x210] ;  /* 0x00008400ff027b82 */ /* 0x000e660000000a00 */
[--C-:B------:R-:W-:Y:S02]  /*0230*/  IMAD R17, R0, 0x10, R5.reuse ;  /* 0x0000001000117824 */ /* 0x100fe400078e0205 */
[----:B------:R-:W-:Y:S02]  /*0240*/  IMAD R25, R25, 0x10, R5 ;  /* 0x0000001019197824 */ /* 0x000fe400078e0205 */
[--C-:B------:R-:W-:Y:S01]  /*0250*/  IMAD.IADD R11, R17, 0x1, R6.reuse ;  /* 0x00000001110b7824 */ /* 0x100fe200078e0206 */
[----:B------:R-:W-:Y:S01]  /*0260*/  IADD3 R15, R17, R8, RZ ;  /* 0x00000008110f7210 */ /* 0x000fe20007ffe0ff */
[----:B------:R-:W-:-:S02]  /*0270*/  IMAD.IADD R9, R25, 0x1, R6 ;  /* 0x0000000119097824 */ /* 0x000fc400078e0206 */
[C---:B------:R-:W-:Y:S02]  /*0280*/  IMAD R7, R4.reuse, 0x4, R17 ;  /* 0x0000000404077824 */ /* 0x040fe400078e0211 */
[----:B------:R-:W-:Y:S02]  /*0290*/  IMAD R5, R4, 0x4, R25 ;  /* 0x0000000404057824 */ /* 0x000fe400078e0219 */
[----:B------:R-:W-:Y:S02]  /*02a0*/  IMAD.MOV.U32 R0, RZ, RZ, RZ ;  /* 0x000000ffff007224 */ /* 0x000fe400078e00ff */
[----:B------:R-:W-:Y:S01]  /*02b0*/  IMAD.IADD R13, R25, 0x1, R8 ;  /* 0x00000001190d7824 */ /* 0x000fe200078e0208 */
[----:B------:R-:W-:Y:S01]  /*02c0*/  CS2R R26, SRZ ;  /* 0x00000000001a7805 */ /* 0x000fe2000001ff00 */
[--C-:B------:R-:W-:Y:S02]  /*02d0*/  IMAD.IADD R17, R17, 0x1, R12.reuse ;  /* 0x0000000111117824 */ /* 0x100fe400078e020c */
[----:B------:R-:W-:-:S02]  /*02e0*/  IMAD.IADD R25, R25, 0x1, R12 ;  /* 0x0000000119197824 */ /* 0x000fc400078e020c */
[----:B-1----:R-:W-:-:S04]  /*02f0*/  IMAD.WIDE R10, R11, 0x4, R2 ;  /* 0x000000040b0a7825 */ /* 0x002fc800078e0202 */
[--C-:B------:R-:W-:Y:S01]  /*0300*/  IMAD.WIDE R8, R9, 0x4, R2.reuse ;  /* 0x0000000409087825 */ /* 0x100fe200078e0202 */
[----:B------:R-:W2:Y:S03]  /*0310*/  @P1 LDG.E.EL R20, desc[UR6][R10.64] ;  /* 0x000000060a141981 */ /* 0x000ea6000c2e1900 */
[--C-:B------:R-:W-:Y:S01]  /*0320*/  IMAD.WIDE R6, R7, 0x4, R2.reuse ;  /* 0x0000000407067825 */ /* 0x100fe200078e0202 */
[----:B------:R1:W3:Y:S03]  /*0330*/  @P0 LDG.E.EL R19, desc[UR6][R8.64] ;  /* 0x0000000608130981 */ /* 0x0002e6000c2e1900 */
[--C-:B------:R-:W-:Y:S01]  /*0340*/  IMAD.WIDE R4, R5, 0x4, R2.reuse ;  /* 0x0000000405047825 */ /* 0x100fe200078e0202 */
[----:B------:R-:W4:Y:S03]  /*0350*/  @P1 LDG.E.EL R18, desc[UR6][R6.64] ;  /* 0x0000000606121981 */ /* 0x000f26000c2e1900 */
[----:B------:R-:W-:Y:S01]  /*0360*/  IMAD.MOV.U32 R28, RZ, RZ, RZ ;  /* 0x000000ffff1c7224 */ /* 0x000fe200078e00ff */
[----:B------:R5:W4:Y:S01]  /*0370*/  @P0 LDG.E.EL R0, desc[UR6][R4.64] ;  /* 0x0000000604000981 */ /* 0x000b22000c2e1900 */
[----:B------:R-:W-:-:S04]  /*0380*/  IMAD.WIDE R14, R15, 0x4, R2 ;  /* 0x000000040f0e7825 */ /* 0x000fc800078e0202 */
[--C-:B------:R-:W-:Y:S01]  /*0390*/  IMAD.WIDE R12, R13, 0x4, R2.reuse ;  /* 0x000000040d0c7825 */ /* 0x100fe200078e0202 */
[----:B------:R-:W4:Y:S03]  /*03a0*/  @P1 LDG.E.EL R26, desc[UR6][R14.64] ;  /* 0x000000060e1a1981 */ /* 0x000f26000c2e1900 */
[--C-:B------:R-:W-:Y:S01]  /*03b0*/  IMAD.WIDE R16, R17, 0x4, R2.reuse ;  /* 0x0000000411107825 */ /* 0x100fe200078e0202 */
[----:B------:R-:W4:Y:S03]  /*03c0*/  @P0 LDG.E.EL R28, desc[UR6][R12.64] ;  /* 0x000000060c1c0981 */ /* 0x000f26000c2e1900 */
[----:B-1----:R-:W-:Y:S01]  /*03d0*/  IMAD.MOV.U32 R8, RZ, RZ, RZ ;  /* 0x000000ffff087224 */ /* 0x002fe200078e00ff */
[----:B------:R-:W4:Y:S01]  /*03e0*/  @P1 LDG.E.EL R27, desc[UR6][R16.64] ;  /* 0x00000006101b1981 */ /* 0x000f22000c2e1900 */
[----:B------:R-:W-:-:S05]  /*03f0*/  IMAD.WIDE R2, R25, 0x4, R2 ;  /* 0x0000000419027825 */ /* 0x000fca00078e0202 */
[----:B------:R1:W4:Y:S01]  /*0400*/  @P0 LDG.E.EL R8, desc[UR6][R2.64] ;  /* 0x0000000602080981 */ /* 0x000322000c2e1900 */
[----:B------:R-:W1:Y:S01]  /*0410*/  S2UR UR5, SR_CgaCtaId ;  /* 0x00000000000579c3 */ /* 0x000e620000008800 */
[----:B-----5:R-:W-:Y:S01]  /*0420*/  IMAD.SHL.U32 R5, R24, 0x2, RZ ;  /* 0x0000000218057824 */ /* 0x020fe200078e00ff */
[----:B------:R-:W-:-:S04]  /*0430*/  UMOV UR4, 0x400 ;  /* 0x0000040000047882 */ /* 0x000fc80000000000 */
[----:B------:R-:W-:Y:S02]  /*0440*/  LOP3.LUT R22, R22, 0xe, R5, 0xf8, !PT ;  /* 0x0000000e16167812 */ /* 0x000fe400078ef805 */
[----:B------:R-:W-:Y:S01]  /*0450*/  SHF.L.U32 R5, R24, 0x4, RZ ;  /* 0x0000000418057819 */ /* 0x000fe200000006ff */
[----:B01----:R-:W-:Y:S01]  /*0460*/  UPRMT UR4, UR5, 0x654, UR4 ;  /* 0x0000065405047896 */ /* 0x003fe20008000004 */
[----:B------:R-:W-:-:S04]  /*0470*/  SHF.R.U32.HI R4, RZ, 0x3, R24 ;  /* 0x00000003ff047819 */ /* 0x000fc80000011618 */
[----:B------:R-:W-:-:S04]  /*0480*/  SGXT.U32 R4, R4, 0x4 ;  /* 0x000000040404781a */ /* 0x000fc80000000000 */
[----:B------:R-:W-:Y:S02]  /*0490*/  LOP3.LUT R21, R21, R4, RZ, 0xfc, !PT ;  /* 0x0000000415157212 */ /* 0x000fe400078efcff */
[----:B--2---:R-:W-:Y:S02]  /*04a0*/  SEL R7, R20, RZ, P1 ;  /* 0x000000ff14077207 */ /* 0x004fe40000800000 */
[----:B---3--:R-:W-:Y:S02]  /*04b0*/  SEL R19, R19, RZ, P0 ;  /* 0x000000ff13137207 */ /* 0x008fe40000000000 */
[----:B----4-:R-:W-:Y:S02]  /*04c0*/  SEL R18, R18, RZ, P1 ;  /* 0x000000ff12127207 */ /* 0x010fe40000800000 */
[----:B------:R-:W-:Y:S02]  /*04d0*/  SEL R2, R0, RZ, P0 ;  /* 0x000000ff00027207 */ /* 0x000fe40000000000 */
[----:B------:R-:W-:Y:S01]  /*04e0*/  LOP3.LUT R0, R5, 0xf0, RZ, 0xc0, !PT ;  /* 0x000000f005007812 */ /* 0x000fe200078ec0ff */
[----:B------:R-:W-:-:S02]  /*04f0*/  FADD R7, R18, R7 ;  /* 0x0000000712077221 */ /* 0x000fc40000000000 */
[----:B------:R-:W-:Y:S01]  /*0500*/  FADD R19, R2, R19 ;  /* 0x0000001302137221 */ /* 0x000fe20000000000 */
[----:B------:R-:W-:Y:S02]  /*0510*/  SEL R26, R26, RZ, P1 ;  /* 0x000000ff1a1a7207 */ /* 0x000fe40000800000 */
[----:B------:R-:W-:Y:S02]  /*0520*/  LOP3.LUT R23, R0, R23, RZ, 0xfc, !PT ;  /* 0x0000001700177212 */ /* 0x000fe400078efcff */
[----:B------:R-:W-:Y:S02]  /*0530*/  SEL R28, R28, RZ, P0 ;  /* 0x000000ff1c1c7207 */ /* 0x000fe40000000000 */
[----:B------:R-:W-:Y:S01]  /*0540*/  LEA.HI R0, R0, UR4, RZ, 0x1f ;  /* 0x0000000400007c11 */ /* 0x000fe2000f8ff8ff */
[----:B------:R-:W-:Y:S01]  /*0550*/  FADD R7, R7, R26 ;  /* 0x0000001a07077221 */ /* 0x000fe20000000000 */
[----:B------:R-:W-:Y:S01]  /*0560*/  SEL R2, R27, RZ, P1 ;  /* 0x000000ff1b027207 */ /* 0x000fe20000800000 */
[----:B------:R-:W-:Y:S01]  /*0570*/  FADD R19, R19, R28 ;  /* 0x0000001c13137221 */ /* 0x000fe20000000000 */
[----:B------:R-:W-:Y:S01]  /*0580*/  SEL R8, R8, RZ, P0 ;  /* 0x000000ff08087207 */ /* 0x000fe20000000000 */
[----:B------:R-:W-:-:S02]  /*0590*/  IMAD R23, R23, 0x4, R0 ;  /* 0x0000000417177824 */ /* 0x000fc400078e0200 */
[----:B------:R-:W-:Y:S02]  /*05a0*/  FADD R0, R7, R2 ;  /* 0x0000000207007221 */ /* 0x000fe40000000000 */
[----:B------:R-:W-:Y:S02]  /*05b0*/  FADD R8, R19, R8 ;  /* 0x0000000813087221 */ /* 0x000fe40000000000 */
[----:B------:R-:W-:Y:S02]  /*05c0*/  FMUL R0, R0, 0.25 ;  /* 0x3e80000000007820 */ /* 0x000fe40000400000 */
[----:B------:R-:W-:-:S03]  /*05d0*/  FMUL R8, R8, 0.25 ;  /* 0x3e80000008087820 */ /* 0x000fc60000400000 */
[----:B------:R0:W-:Y:S04]  /*05e0*/  STS [R23], R0 ;  /* 0x0000000017007388 */ /* 0x0001e80000000800 */
[----:B------:R0:W-:Y:S01]  /*05f0*/  STS [R23+0x20], R8 ;  /* 0x0000200817007388 */ /* 0x0001e20000000800 */
[----:B------:R-:W-:Y:S01]  /*0600*/  BAR.SYNC.DEFER_BLOCKING 0x0 ;  /* 0x0000000000007b1d */ /* 0x000fe20000010000 */
[----:B------:R-:W-:Y:S01]  /*0610*/  ISETP.GE.AND P0, PT, R21, 0x9, PT ;  /* 0x000000091500780c */ /* 0x000fe20003f06270 */
[----:B------:R-:W-:-:S03]  /*0620*/  IMAD.SHL.U32 R2, R24, 0x8, RZ ;  /* 0x0000000818027824 */ /* 0x000fc600078e00ff */
[----:B------:R-:W-:Y:S02]  /*0630*/  ISETP.LT.AND P0, PT, R22, 0x10, !P0 ;  /* 0x000000101600780c */ /* 0x000fe40004701270 */
[----:B------:R-:W-:Y:S02]  /*0640*/  LOP3.LUT R24, R24, 0x78, RZ, 0xc0, !PT ;  /* 0x0000007818187812 */ /* 0x000fe400078ec0ff */
[----:B------:R-:W-:-:S04]  /*0650*/  LOP3.LUT R3, R2, 0x3f8, RZ, 0xc0, !PT ;  /* 0x000003f802037812 */ /* 0x000fc800078ec0ff */
[----:B------:R-:W-:-:S05]  /*0660*/  IADD3 R24, R3, UR4, R24 ;  /* 0x0000000403187c10 */ /* 0x000fca000fffe018 */
[----:B0-----:R-:W-:Y:S05]  /*0670*/  @!P0 EXIT ;  /* 0x000000000000894d */ /* 0x001fea0003800000 */
[----:B------:R-:W0:Y:S01]  /*0680*/  LDS.64 R24, [R24] ;  /* 0x0000000018187984 */ /* 0x000e220000000a00 */
[----:B------:R-:W-:Y:S01]  /*0690*/  SHF.R.S32.HI R5, RZ, 0x1f, R22 ;  /* 0x0000001fff057819 */ /* 0x000fe20000011416 */
[----:B------:R-:W1:Y:S03]  /*06a0*/  LDC.64 R2, c[0x0][0x218] ;  /* 0x00008600ff027b82 */ /* 0x000e660000000a00 */
[----:B------:R-:W-:-:S04]  /*06b0*/  LEA.HI R5, R5, R22, RZ, 0x2 ;  /* 0x0000001605057211 */ /* 0x000fc800078f10ff */
[----:B------:R-:W-:Y:S02]  /*06c0*/  LOP3.LUT R7, R5, 0xfffffffc, RZ, 0xc0, !PT ;  /* 0xfffffffc05077812 */ /* 0x000fe400078ec0ff */
[----:B------:R-:W-:-:S03]  /*06d0*/  SHF.R.S32.HI R5, RZ, 0x2, R5 ;  /* 0x00000002ff057819 */ /* 0x000fc60000011405 */
[----:B------:R-:W-:-:S04]  /*06e0*/  IMAD.IADD R22, R22, 0x1, -R7 ;  /* 0x0000000116167824 */ /* 0x000fc800078e0a07 */
[----:B------:R-:W-:-:S04]  /*06f0*/  IMAD R22, R21, 0x4, R22 ;  /* 0x0000000415167824 */ /* 0x000fc800078e0216 */
[----:B------:R-:W-:-:S04]  /*0700*/  IMAD R5, R5, 0x24, R22 ;  /* 0x0000002405057824 */ /* 0x000fc800078e0216 */
[----:B-1----:R-:W-:-:S05]  /*0710*/  IMAD.WIDE R2, R5, 0x4, R2 ;  /* 0x0000000405027825 */ /* 0x002fca00078e0202 */
[----:B0-----:R-:W-:Y:S01]  /*0720*/  STG.E.64 desc[UR6][R2.64], R24 ;  /* 0x0000001802007986 */ /* 0x001fe2000c101b06 */
[----:B------:R-:W-:Y:S05]  /*0730*/  EXIT ;  /* 0x000000000000794d */ /* 0x000fea0003800000 */
.L_x_0:
[----:B------:R-:W-:-:S00]  /*0740*/  BRA `(.L_x_0) ;  /* 0xfffffffc00fc7947 */ /* 0x000fc0000383ffff */
[----:B------:R-:W-:-:S00]  /*0750*/  NOP ;  /* 0x0000000000007918 */ /* 0x000fc00000000000 */
        /* <DEDUP_REMOVED lines=10> */
.L_x_1:


//--------------------- .nv.shared.triton_poi_fused__adaptive_avg_pool2d_10 --------------------------
	.section	.nv.shared.triton_poi_fused__adaptive_avg_pool2d_10,"aw",@nobits
	.sectionflags	@""
	.align	16
	.zero		1024


//--------------------- .nv.constant0.triton_poi_fused__adaptive_avg_pool2d_10 --------------------------
	.section	.nv.constant0.triton_poi_fused__adaptive_avg_pool2d_10,"a",@progbits
	.sectionflags	@""
	.align	4
.nv.constant0.triton_poi_fused__adaptive_avg_pool2d_10:
	.zero		552
